	.headerflags	@"EF_CUDA_TEXMODE_UNIFIED EF_CUDA_64BIT_ADDRESS EF_CUDA_ACCELERATORS EF_CUDA_SM90 EF_CUDA_VIRTUAL_SM(EF_CUDA_SM90)"
	.elftype	@"ET_EXEC"


//--------------------- .nv.info                  --------------------------
	.section	.nv.info,"",@"SHT_CUDA_INFO"
	.align	4


	//----- nvinfo : EIATTR_REGCOUNT
	.align		4
        /*0000*/ 	.byte	0x04, 0x2f
        /*0002*/ 	.short	(.L_2 - .L_1)
	.align		4
.L_1:
        /*0004*/ 	.word	index@(triton_poi_fused_native_group_norm_relu_9)
        /*0008*/ 	.word	0x00000012


	//----- nvinfo : EIATTR_MIN_STACK_SIZE
	.align		4
.L_2:
        /*000c*/ 	.byte	0x04, 0x12
        /*000e*/ 	.short	(.L_4 - .L_3)
	.align		4
.L_3:
        /*0010*/ 	.word	index@(triton_poi_fused_native_group_norm_relu_9)
        /*0014*/ 	.word	0x00000000


	//----- nvinfo : EIATTR_FRAME_SIZE
	.align		4
.L_4:
        /*0018*/ 	.byte	0x04, 0x11
        /*001a*/ 	.short	(.L_6 - .L_5)
	.align		4
.L_5:
        /*001c*/ 	.word	index@(triton_poi_fused_native_group_norm_relu_9)
        /*0020*/ 	.word	0x00000000


	//----- nvinfo : EIATTR_MIN_STACK_SIZE
	.align		4
.L_6:
        /*0024*/ 	.byte	0x04, 0x12
        /*0026*/ 	.short	(.L_8 - .L_7)
	.align		4
.L_7:
        /*0028*/ 	.word	index@(triton_poi_fused_native_group_norm_relu_9)
        /*002c*/ 	.word	0x00000000
.L_8:


//--------------------- .nv.info.triton_poi_fused_native_group_norm_relu_9 --------------------------
	.section	.nv.info.triton_poi_fused_native_group_norm_relu_9,"",@"SHT_CUDA_INFO"
	.sectionflags	@""
	.align	4


	//----- nvinfo : EIATTR_CUDA_API_VERSION
	.align		4
        /*0000*/ 	.byte	0x04, 0x37
        /*0002*/ 	.short	(.L_10 - .L_9)
.L_9:
        /*0004*/ 	.word	0x0000007c


	//----- nvinfo : EIATTR_KPARAM_INFO
	.align		4
.L_10:
        /*0008*/ 	.byte	0x04, 0x17
        /*000a*/ 	.short	(.L_12 - .L_11)
.L_11:
        /*000c*/ 	.word	0x00000000
        /*0010*/ 	.short	0x0006
        /*0012*/ 	.short	0x0030
        /*0014*/ 	.byte	0x00, 0xf0, 0x11, 0x00


	//----- nvinfo : EIATTR_KPARAM_INFO
	.align		4
.L_12:
        /*0018*/ 	.byte	0x04, 0x17
        /*001a*/ 	.short	(.L_14 - .L_13)
.L_13:
        /*001c*/ 	.word	0x00000000
        /*0020*/ 	.short	0x0005
        /*0022*/ 	.short	0x0028
        /*0024*/ 	.byte	0x00, 0xf4, 0x21, 0x00


	//----- nvinfo : EIATTR_KPARAM_INFO
	.align		4
.L_14:
        /*0028*/ 	.byte	0x04, 0x17
        /*002a*/ 	.short	(.L_16 - .L_15)
.L_15:
        /*002c*/ 	.word	0x00000000
        /*0030*/ 	.short	0x0004
        /*0032*/ 	.short	0x0020
        /*0034*/ 	.byte	0x00, 0xf4, 0x21, 0x00


	//----- nvinfo : EIATTR_KPARAM_INFO
	.align		4
.L_16:
        /*0038*/ 	.byte	0x04, 0x17
        /*003a*/ 	.short	(.L_18 - .L_17)
.L_17:
        /*003c*/ 	.word	0x00000000
        /*0040*/ 	.short	0x0003
        /*0042*/ 	.short	0x0018
        /*0044*/ 	.byte	0x00, 0xf4, 0x21, 0x00


	//----- nvinfo : EIATTR_KPARAM_INFO
	.align		4
.L_18:
        /*0048*/ 	.byte	0x04, 0x17
        /*004a*/ 	.short	(.L_20 - .L_19)
.L_19:
        /*004c*/ 	.word	0x00000000
        /*0050*/ 	.short	0x0002
        /*0052*/ 	.short	0x0010
        /*0054*/ 	.byte	0x00, 0xf4, 0x21, 0x00


	//----- nvinfo : EIATTR_KPARAM_INFO
	.align		4
.L_20:
        /*0058*/ 	.byte	0x04, 0x17
        /*005a*/ 	.short	(.L_22 - .L_21)
.L_21:
        /*005c*/ 	.word	0x00000000
        /*0060*/ 	.short	0x0001
        /*0062*/ 	.short	0x0008
        /*0064*/ 	.byte	0x00, 0xf4, 0x21, 0x00


	//----- nvinfo : EIATTR_KPARAM_INFO
	.align		4
.L_22:
        /*0068*/ 	.byte	0x04, 0x17
        /*006a*/ 	.short	(.L_24 - .L_23)
.L_23:
        /*006c*/ 	.word	0x00000000
        /*0070*/ 	.short	0x0000
        /*0072*/ 	.short	0x0000
        /*0074*/ 	.byte	0x00, 0xf4, 0x21, 0x00


	//----- nvinfo : EIATTR_SPARSE_MMA_MASK
	.align		4
.L_24:
        /*0078*/ 	.byte	0x03, 0x50
        /*007a*/ 	.short	0x0000


	//----- nvinfo : EIATTR_MAXREG_COUNT
	.align		4
        /*007c*/ 	.byte	0x03, 0x1b
        /*007e*/ 	.short	0x00ff


	//----- nvinfo : EIATTR_EXIT_INSTR_OFFSETS
	.align		4
        /*0080*/ 	.byte	0x04, 0x1c
        /*0082*/ 	.short	(.L_26 - .L_25)


	//   ....[0]....
.L_25:
        /*0084*/ 	.word	0x000002f0


	//----- nvinfo : EIATTR_REQNTID
	.align		4
.L_26:
        /*0088*/ 	.byte	0x04, 0x10
        /*008a*/ 	.short	(.L_28 - .L_27)
.L_27:
        /*008c*/ 	.word	0x00000100
        /*0090*/ 	.word	0x00000001
        /*0094*/ 	.word	0x00000001


	//----- nvinfo : EIATTR_CBANK_PARAM_SIZE
	.align		4
.L_28:
        /*0098*/ 	.byte	0x03, 0x19
        /*009a*/ 	.short	0x0034


	//----- nvinfo : EIATTR_PARAM_CBANK
	.align		4
        /*009c*/ 	.byte	0x04, 0x0a
        /*009e*/ 	.short	(.L_30 - .L_29)
	.align		4
.L_29:
        /*00a0*/ 	.word	index@(.nv.constant0.triton_poi_fused_native_group_norm_relu_9)
        /*00a4*/ 	.short	0x0210
        /*00a6*/ 	.short	0x0034


	//----- nvinfo : EIATTR_SW_WAR
	.align		4
.L_30:
        /*00a8*/ 	.byte	0x04, 0x36
        /*00aa*/ 	.short	(.L_32 - .L_31)
.L_31:
        /*00ac*/ 	.word	0x00000008
.L_32:


//--------------------- .nv.callgraph             --------------------------
	.section	.nv.callgraph,"",@"SHT_CUDA_CALLGRAPH"
	.align	4
	.sectionentsize	8
	.align		4
        /*0000*/ 	.word	0x00000000
	.align		4
        /*0004*/ 	.word	0xffffffff
	.align		4
        /*0008*/ 	.word	0x00000000
	.align		4
        /*000c*/ 	.word	0xfffffffe
	.align		4
        /*0010*/ 	.word	0x00000000
	.align		4
        /*0014*/ 	.word	0xfffffffd
	.align		4
        /*0018*/ 	.word	0x00000000
	.align		4
        /*001c*/ 	.word	0xfffffffc


//--------------------- .nv.constant4             --------------------------
	.section	.nv.constant4,"a",@progbits
	.align	8
	.align		8
.nv.constant4:
        /*0000*/ 	.dword	_$_str


//--------------------- .text.triton_poi_fused_native_group_norm_relu_9 --------------------------
	.section	.text.triton_poi_fused_native_group_norm_relu_9,"ax",@progbits
	.align	128
        .global         triton_poi_fused_native_group_norm_relu_9
        .type           triton_poi_fused_native_group_norm_relu_9,@function
        .size           triton_poi_fused_native_group_norm_relu_9,(.L_x_1 - triton_poi_fused_native_group_norm_relu_9)
        .other          triton_poi_fused_native_group_norm_relu_9,@"STO_CUDA_ENTRY STV_DEFAULT"
triton_poi_fused_native_group_norm_relu_9:
.text.triton_poi_fused_native_group_norm_relu_9:
[----:B------:R-:W-:Y:S01]  /*0000*/  LDC R1, c[0x0][0x28] ;  /* 0x00000a00ff017b82 */ /* 0x000fe20000000800 */
[----:B------:R-:W1:Y:S07]  /*0010*/  S2R R0, SR_TID.X ;  /* 0x0000000000007919 */ /* 0x000e6e0000002100 */
[----:B------:R-:W2:Y:S01]  /*0020*/  LDC.64 R10, c[0x0][0x220] ;  /* 0x00008800ff0a7b82 */ /* 0x000ea20000000a00 */
[----:B------:R-:W-:Y:S01]  /*0030*/  ULDC.64 UR4, c[0x0][0x208] ;  /* 0x0000820000047ab9 */ /* 0x000fe20000000a00 */
[----:B------:R-:W3:Y:S06]  /*0040*/  S2R R3, SR_CTAID.X ;  /* 0x0000000000037919 */ /* 0x000eec0000002500 */
[----:B------:R-:W4:Y:S08]  /*0050*/  LDC.64 R8, c[0x0][0x218] ;  /* 0x00008600ff087b82 */ /* 0x000f300000000a00 */
[----:B------:R-:W5:Y:S08]  /*0060*/  LDC.64 R6, c[0x0][0x210] ;  /* 0x00008400ff067b82 */ /* 0x000f700000000a00 */
[----:B------:R-:W5:Y:S01]  /*0070*/  LDC.64 R4, c[0x0][0x228] ;  /* 0x00008a00ff047b82 */ /* 0x000f620000000a00 */
[----:B-1----:R-:W-:Y:S01]  /*0080*/  IMAD.SHL.U32 R0, R0, 0x2, RZ ;  /* 0x0000000200007824 */ /* 0x002fe200078e00ff */
[----:B---3--:R-:W-:-:S04]  /*0090*/  SHF.R.S32.HI R13, RZ, 0x16, R3 ;  /* 0x00000016ff0d7819 */ /* 0x008fc80000011403 */
[----:B------:R-:W-:Y:S02]  /*00a0*/  LOP3.LUT R0, R0, 0x1fe, RZ, 0xc0, !PT ;  /* 0x000001fe00007812 */ /* 0x000fe400078ec0ff */
[----:B------:R-:W-:-:S03]  /*00b0*/  SGXT R13, R13, 0x1 ;  /* 0x000000010d0d781a */ /* 0x000fc60000000200 */
[----:B------:R-:W-:-:S05]  /*00c0*/  IMAD R0, R3, 0x200, R0 ;  /* 0x0000020003007824 */ /* 0x000fca00078e0200 */
[CC--:B------:R-:W-:Y:S02]  /*00d0*/  LEA.HI R2, R13.reuse, R0.reuse, RZ, 0xe ;  /* 0x000000000d027211 */ /* 0x0c0fe400078f70ff */
[----:B------:R-:W-:Y:S02]  /*00e0*/  LEA.HI R13, R13, R0, RZ, 0x8 ;  /* 0x000000000d0d7211 */ /* 0x000fe400078f40ff */
[----:B------:R-:W-:Y:S02]  /*00f0*/  SHF.R.S32.HI R15, RZ, 0xe, R2 ;  /* 0x0000000eff0f7819 */ /* 0x000fe40000011402 */
[----:B------:R-:W1:Y:S03]  /*0100*/  LDC.64 R2, c[0x0][0x230] ;  /* 0x00008c00ff027b82 */ /* 0x000e660000000a00 */
[----:B--2---:R-:W-:Y:S01]  /*0110*/  IMAD.WIDE R10, R15, 0x4, R10 ;  /* 0x000000040f0a7825 */ /* 0x004fe200078e020a */
[----:B------:R-:W-:-:S05]  /*0120*/  SHF.R.S32.HI R13, RZ, 0x8, R13 ;  /* 0x00000008ff0d7819 */ /* 0x000fca000001140d */
[----:B------:R2:W3:Y:S01]  /*0130*/  LDG.E.EL R10, desc[UR4][R10.64] ;  /* 0x000000040a0a7981 */ /* 0x0004e2000c2e1900 */
[----:B------:R-:W-:Y:S01]  /*0140*/  LEA.HI R12, R13, R13, RZ, 0x9 ;  /* 0x0000000d0d0c7211 */ /* 0x000fe200078f48ff */
[----:B----4-:R-:W-:-:S03]  /*0150*/  IMAD.WIDE R8, R15, 0x4, R8 ;  /* 0x000000040f087825 */ /* 0x010fc600078e0208 */
[----:B------:R-:W-:Y:S01]  /*0160*/  LOP3.LUT R12, R12, 0xfffffe00, RZ, 0xc0, !PT ;  /* 0xfffffe000c0c7812 */ /* 0x000fe200078ec0ff */
[----:B-----5:R-:W-:Y:S02]  /*0170*/  IMAD.WIDE R6, R0, 0x4, R6 ;  /* 0x0000000400067825 */ /* 0x020fe400078e0206 */
[----:B------:R-:W4:Y:S01]  /*0180*/  LDG.E.EL R8, desc[UR4][R8.64] ;  /* 0x0000000408087981 */ /* 0x000f22000c2e1900 */
[----:B------:R-:W-:-:S03]  /*0190*/  IADD3 R13, R13, -R12, RZ ;  /* 0x8000000c0d0d7210 */ /* 0x000fc60007ffe0ff */
[----:B------:R-:W4:Y:S02]  /*01a0*/  LDG.E.64 R6, desc[UR4][R6.64] ;  /* 0x0000000406067981 */ /* 0x000f24000c1e1b00 */
[----:B0-----:R-:W-:-:S04]  /*01b0*/  IMAD.WIDE R4, R13, 0x4, R4 ;  /* 0x000000040d047825 */ /* 0x001fc800078e0204 */
[----:B-1----:R-:W-:Y:S02]  /*01c0*/  IMAD.WIDE R2, R13, 0x4, R2 ;  /* 0x000000040d027825 */ /* 0x002fe400078e0202 */
[----:B------:R-:W5:Y:S04]  /*01d0*/  LDG.E.EL R4, desc[UR4][R4.64] ;  /* 0x0000000404047981 */ /* 0x000f68000c2e1900 */
[----:B------:R-:W5:Y:S01]  /*01e0*/  LDG.E.EL R3, desc[UR4][R2.64] ;  /* 0x0000000402037981 */ /* 0x000f62000c2e1900 */
[----:B--2---:R-:W-:-:S10]  /*01f0*/  HFMA2.MMA R11, -RZ, RZ, 0.5625, 0 ;  /* 0x38800000ff0b7435 */ /* 0x004fd400000001ff */
[----:B---3--:R-:W-:Y:S02]  /*0200*/  FFMA R12, R10, R11, 9.9999997473787516356e-06 ;  /* 0x3727c5ac0a0c7423 */ /* 0x008fe4000000000b */
[----:B------:R-:W0:Y:S04]  /*0210*/  LDC.64 R10, c[0x0][0x238] ;  /* 0x00008e00ff0a7b82 */ /* 0x000e280000000a00 */
[----:B------:R-:W1:Y:S01]  /*0220*/  MUFU.RSQ R12, R12 ;  /* 0x0000000c000c7308 */ /* 0x000e620000001400 */
[--C-:B----4-:R-:W-:Y:S01]  /*0230*/  FADD R13, R6, -R8.reuse ;  /* 0x80000008060d7221 */ /* 0x110fe20000000000 */
[----:B------:R-:W-:-:S03]  /*0240*/  FADD R9, R7, -R8 ;  /* 0x8000000807097221 */ /* 0x000fc60000000000 */
[C---:B-1----:R-:W-:Y:S01]  /*0250*/  FMUL R13, R12.reuse, R13 ;  /* 0x0000000d0c0d7220 */ /* 0x042fe20000400000 */
[----:B------:R-:W-:-:S03]  /*0260*/  FMUL R6, R12, R9 ;  /* 0x000000090c067220 */ /* 0x000fc60000400000 */
[C-C-:B-----5:R-:W-:Y:S01]  /*0270*/  FFMA R13, R4.reuse, R13, R3.reuse ;  /* 0x0000000d040d7223 */ /* 0x160fe20000000003 */
[----:B------:R-:W-:-:S04]  /*0280*/  FFMA R6, R4, R6, R3 ;  /* 0x0000000604067223 */ /* 0x000fc80000000003 */
[C---:B------:R-:W-:Y:S02]  /*0290*/  FSETP.GEU.AND P0, PT, R13.reuse, RZ, PT ;  /* 0x000000ff0d00720b */ /* 0x040fe40003f0e000 */
[----:B------:R-:W-:Y:S01]  /*02a0*/  FSETP.GEU.AND P1, PT, R6, RZ, PT ;  /* 0x000000ff0600720b */ /* 0x000fe20003f2e000 */
[----:B0-----:R-:W-:Y:S01]  /*02b0*/  IMAD.WIDE R2, R0, 0x4, R10 ;  /* 0x0000000400027825 */ /* 0x001fe200078e020a */
[----:B------:R-:W-:Y:S02]  /*02c0*/  FSEL R4, R13, RZ, P0 ;  /* 0x000000ff0d047208 */ /* 0x000fe40000000000 */
[----:B------:R-:W-:-:S05]  /*02d0*/  FSEL R5, R6, RZ, P1 ;  /* 0x000000ff06057208 */ /* 0x000fca0000800000 */
[----:B------:R-:W-:Y:S01]  /*02e0*/  STG.E.64 desc[UR4][R2.64], R4 ;  /* 0x0000000402007986 */ /* 0x000fe2000c101b04 */
[----:B------:R-:W-:Y:S05]  /*02f0*/  EXIT ;  /* 0x000000000000794d */ /* 0x000fea0003800000 */
.L_x_0:
[----:B------:R-:W-:-:S00]  /*0300*/  BRA `(.L_x_0) ;  /* 0xfffffffc00fc7947 */ /* 0x000fc0000383ffff */
[----:B------:R-:W-:-:S00]  /*0310*/  NOP ;  /* 0x0000000000007918 */ /* 0x000fc00000000000 */
        /* <DEDUP_REMOVED lines=14> */
.L_x_1:


//--------------------- .nv.global.init           --------------------------
	.section	.nv.global.init,"aw",@progbits
.nv.global.init:
	.type		_$_str,@object
	.size		_$_str,(.L_0 - _$_str)
_$_str:
        /*0000*/ 	.byte	0x5f, 0x5f, 0x43, 0x55, 0x44, 0x41, 0x5f, 0x46, 0x54, 0x5a, 0x00
.L_0:


//--------------------- .nv.constant0.triton_poi_fused_native_group_norm_relu_9 --------------------------
	.section	.nv.constant0.triton_poi_fused_native_group_norm_relu_9,"a",@progbits
	.sectionflags	@""
	.align	4
.nv.constant0.triton_poi_fused_native_group_norm_relu_9:
	.zero		580
